	.headerflags	@"EF_CUDA_TEXMODE_UNIFIED EF_CUDA_64BIT_ADDRESS EF_CUDA_ACCELERATORS EF_CUDA_SM90 EF_CUDA_VIRTUAL_SM(EF_CUDA_SM90)"
	.elftype	@"ET_EXEC"


//--------------------- .nv.info                  --------------------------
	.section	.nv.info,"",@"SHT_CUDA_INFO"
	.align	4


	//----- nvinfo : EIATTR_REGCOUNT
	.align		4
        /*0000*/ 	.byte	0x04, 0x2f
        /*0002*/ 	.short	(.L_3 - .L_2)
	.align		4
.L_2:
        /*0004*/ 	.word	index@(triton_poi_fused__native_batch_norm_legit_no_training_convolution_relu_threshold_backward_27)
        /*0008*/ 	.word	0x00000020


	//----- nvinfo : EIATTR_MIN_STACK_SIZE
	.align		4
.L_3:
        /*000c*/ 	.byte	0x04, 0x12
        /*000e*/ 	.short	(.L_5 - .L_4)
	.align		4
.L_4:
        /*0010*/ 	.word	index@(triton_poi_fused__native_batch_norm_legit_no_training_convolution_relu_threshold_backward_27)
        /*0014*/ 	.word	0x00000000


	//----- nvinfo : EIATTR_FRAME_SIZE
	.align		4
.L_5:
        /*0018*/ 	.byte	0x04, 0x11
        /*001a*/ 	.short	(.L_7 - .L_6)
	.align		4
.L_6:
        /*001c*/ 	.word	index@(triton_poi_fused__native_batch_norm_legit_no_training_convolution_relu_threshold_backward_27)
        /*0020*/ 	.word	0x00000000


	//----- nvinfo : EIATTR_MIN_STACK_SIZE
	.align		4
.L_7:
        /*0024*/ 	.byte	0x04, 0x12
        /*0026*/ 	.short	(.L_9 - .L_8)
	.align		4
.L_8:
        /*0028*/ 	.word	index@(triton_poi_fused__native_batch_norm_legit_no_training_convolution_relu_threshold_backward_27)
        /*002c*/ 	.word	0x00000000
.L_9:


//--------------------- .nv.info.triton_poi_fused__native_batch_norm_legit_no_training_convolution_relu_threshold_backward_27 --------------------------
	.section	.nv.info.triton_poi_fused__native_batch_norm_legit_no_training_convolution_relu_threshold_backward_27,"",@"SHT_CUDA_INFO"
	.sectionflags	@""
	.align	4


	//----- nvinfo : EIATTR_CUDA_API_VERSION
	.align		4
        /*0000*/ 	.byte	0x04, 0x37
        /*0002*/ 	.short	(.L_11 - .L_10)
.L_10:
        /*0004*/ 	.word	0x0000007c


	//----- nvinfo : EIATTR_KPARAM_INFO
	.align		4
.L_11:
        /*0008*/ 	.byte	0x04, 0x17
        /*000a*/ 	.short	(.L_13 - .L_12)
.L_12:
        /*000c*/ 	.word	0x00000000
        /*0010*/ 	.short	0x0008
        /*0012*/ 	.short	0x0040
        /*0014*/ 	.byte	0x00, 0xf0, 0x11, 0x00


	//----- nvinfo : EIATTR_KPARAM_INFO
	.align		4
.L_13:
        /*0018*/ 	.byte	0x04, 0x17
        /*001a*/ 	.short	(.L_15 - .L_14)
.L_14:
        /*001c*/ 	.word	0x00000000
        /*0020*/ 	.short	0x0007
        /*0022*/ 	.short	0x0038
        /*0024*/ 	.byte	0x00, 0xf4, 0x21, 0x00


	//----- nvinfo : EIATTR_KPARAM_INFO
	.align		4
.L_15:
        /*0028*/ 	.byte	0x04, 0x17
        /*002a*/ 	.short	(.L_17 - .L_16)
.L_16:
        /*002c*/ 	.word	0x00000000
        /*0030*/ 	.short	0x0006
        /*0032*/ 	.short	0x0030
        /*0034*/ 	.byte	0x00, 0xf4, 0x21, 0x00


	//----- nvinfo : EIATTR_KPARAM_INFO
	.align		4
.L_17:
        /*0038*/ 	.byte	0x04, 0x17
        /*003a*/ 	.short	(.L_19 - .L_18)
.L_18:
        /*003c*/ 	.word	0x00000000
        /*0040*/ 	.short	0x0005
        /*0042*/ 	.short	0x0028
        /*0044*/ 	.byte	0x00, 0xf4, 0x21, 0x00


	//----- nvinfo : EIATTR_KPARAM_INFO
	.align		4
.L_19:
        /*0048*/ 	.byte	0x04, 0x17
        /*004a*/ 	.short	(.L_21 - .L_20)
.L_20:
        /*004c*/ 	.word	0x00000000
        /*0050*/ 	.short	0x0004
        /*0052*/ 	.short	0x0020
        /*0054*/ 	.byte	0x00, 0xf4, 0x21, 0x00


	//----- nvinfo : EIATTR_KPARAM_INFO
	.align		4
.L_21:
        /*0058*/ 	.byte	0x04, 0x17
        /*005a*/ 	.short	(.L_23 - .L_22)
.L_22:
        /*005c*/ 	.word	0x00000000
        /*0060*/ 	.short	0x0003
        /*0062*/ 	.short	0x0018
        /*0064*/ 	.byte	0x00, 0xf4, 0x21, 0x00


	//----- nvinfo : EIATTR_KPARAM_INFO
	.align		4
.L_23:
        /*0068*/ 	.byte	0x04, 0x17
        /*006a*/ 	.short	(.L_25 - .L_24)
.L_24:
        /*006c*/ 	.word	0x00000000
        /*0070*/ 	.short	0x0002
        /*0072*/ 	.short	0x0010
        /*0074*/ 	.byte	0x00, 0xf4, 0x21, 0x00


	//----- nvinfo : EIATTR_KPARAM_INFO
	.align		4
.L_25:
        /*0078*/ 	.byte	0x04, 0x17
        /*007a*/ 	.short	(.L_27 - .L_26)
.L_26:
        /*007c*/ 	.word	0x00000000
        /*0080*/ 	.short	0x0001
        /*0082*/ 	.short	0x0008
        /*0084*/ 	.byte	0x00, 0xf4, 0x21, 0x00


	//----- nvinfo : EIATTR_KPARAM_INFO
	.align		4
.L_27:
        /*0088*/ 	.byte	0x04, 0x17
        /*008a*/ 	.short	(.L_29 - .L_28)
.L_28:
        /*008c*/ 	.word	0x00000000
        /*0090*/ 	.short	0x0000
        /*0092*/ 	.short	0x0000
        /*0094*/ 	.byte	0x00, 0xf4, 0x21, 0x00


	//----- nvinfo : EIATTR_SPARSE_MMA_MASK
	.align		4
.L_29:
        /*0098*/ 	.byte	0x03, 0x50
        /*009a*/ 	.short	0x0000


	//----- nvinfo : EIATTR_MAXREG_COUNT
	.align		4
        /*009c*/ 	.byte	0x03, 0x1b
        /*009e*/ 	.short	0x00ff


	//----- nvinfo : EIATTR_EXIT_INSTR_OFFSETS
	.align		4
        /*00a0*/ 	.byte	0x04, 0x1c
        /*00a2*/ 	.short	(.L_31 - .L_30)


	//   ....[0]....
.L_30:
        /*00a4*/ 	.word	0x000009b0


	//----- nvinfo : EIATTR_REQNTID
	.align		4
.L_31:
        /*00a8*/ 	.byte	0x04, 0x10
        /*00aa*/ 	.short	(.L_33 - .L_32)
.L_32:
        /*00ac*/ 	.word	0x00000080
        /*00b0*/ 	.word	0x00000001
        /*00b4*/ 	.word	0x00000001


	//----- nvinfo : EIATTR_CBANK_PARAM_SIZE
	.align		4
.L_33:
        /*00b8*/ 	.byte	0x03, 0x19
        /*00ba*/ 	.short	0x0044


	//----- nvinfo : EIATTR_PARAM_CBANK
	.align		4
        /*00bc*/ 	.byte	0x04, 0x0a
        /*00be*/ 	.short	(.L_35 - .L_34)
	.align		4
.L_34:
        /*00c0*/ 	.word	index@(.nv.constant0.triton_poi_fused__native_batch_norm_legit_no_training_convolution_relu_threshold_backward_27)
        /*00c4*/ 	.short	0x0210
        /*00c6*/ 	.short	0x0044


	//----- nvinfo : EIATTR_SW_WAR
	.align		4
.L_35:
        /*00c8*/ 	.byte	0x04, 0x36
        /*00ca*/ 	.short	(.L_37 - .L_36)
.L_36:
        /*00cc*/ 	.word	0x00000008
.L_37:


//--------------------- .nv.callgraph             --------------------------
	.section	.nv.callgraph,"",@"SHT_CUDA_CALLGRAPH"
	.align	4
	.sectionentsize	8
	.align		4
        /*0000*/ 	.word	0x00000000
	.align		4
        /*0004*/ 	.word	0xffffffff
	.align		4
        /*0008*/ 	.word	0x00000000
	.align		4
        /*000c*/ 	.word	0xfffffffe
	.align		4
        /*0010*/ 	.word	0x00000000
	.align		4
        /*0014*/ 	.word	0xfffffffd
	.align		4
        /*0018*/ 	.word	0x00000000
	.align		4
        /*001c*/ 	.word	0xfffffffc


//--------------------- .nv.constant4             --------------------------
	.section	.nv.constant4,"a",@progbits
	.align	8
	.align		8
.nv.constant4:
        /*0000*/ 	.dword	_$_str
	.align		8
        /*0008*/ 	.dword	_$_str_$_2


//--------------------- .text.triton_poi_fused__native_batch_norm_legit_no_training_convolution_relu_threshold_backward_27 --------------------------
	.section	.text.triton_poi_fused__native_batch_norm_legit_no_training_convolution_relu_threshold_backward_27,"ax",@progbits
	.sectionflags	@"SHF_BARRIERS=1"
	.align	128
        .global         triton_poi_fused__native_batch_norm_legit_no_training_convolution_relu_threshold_backward_27
        .type           triton_poi_fused__native_batch_norm_legit_no_training_convolution_relu_threshold_backward_27,@function
        .size           triton_poi_fused__native_batch_norm_legit_no_training_convolution_relu_threshold_backward_27,(.L_x_1 - triton_poi_fused__native_batch_norm_legit_no_training_convolution_relu_threshold_backward_27)
        .other          triton_poi_fused__native_batch_norm_legit_no_training_convolution_relu_threshold_backward_27,@"STO_CUDA_ENTRY STV_DEFAULT"
triton_poi_fused__native_batch_norm_legit_no_training_convolution_relu_threshold_backward_27:
.text.triton_poi_fused__native_batch_norm_legit_no_training_convolution_relu_threshold_backward_27:
[----:B------:R-:W-:Y:S01]  /*0000*/  LDC R1, c[0x0][0x28] ;  /* 0x00000a00ff017b82 */ /* 0x000fe20000000800 */
[----:B------:R-:W1:Y:S07]  /*0010*/  S2R R16, SR_TID.X ;  /* 0x0000000000107919 */ /* 0x000e6e0000002100 */
[----:B------:R-:W2:Y:S01]  /*0020*/  LDC.64 R12, c[0x0][0x228] ;  /* 0x00008a00ff0c7b82 */ /* 0x000ea20000000a00 */
[----:B------:R-:W-:Y:S01]  /*0030*/  ULDC.64 UR6, c[0x0][0x208] ;  /* 0x0000820000067ab9 */ /* 0x000fe20000000a00 */
[----:B------:R-:W3:Y:S06]  /*0040*/  S2R R0, SR_CTAID.X ;  /* 0x0000000000007919 */ /* 0x000eec0000002500 */
[----:B------:R-:W4:Y:S08]  /*0050*/  LDC.64 R22, c[0x0][0x210] ;  /* 0x00008400ff167b82 */ /* 0x000f300000000a00 */
[----:B------:R-:W5:Y:S08]  /*0060*/  LDC.64 R4, c[0x0][0x218] ;  /* 0x00008600ff047b82 */ /* 0x000f700000000a00 */
[----:B------:R-:W2:Y:S08]  /*0070*/  LDC.64 R24, c[0x0][0x220] ;  /* 0x00008800ff187b82 */ /* 0x000eb00000000a00 */
[----:B------:R-:W4:Y:S01]  /*0080*/  LDC.64 R14, c[0x0][0x230] ;  /* 0x00008c00ff0e7b82 */ /* 0x000f220000000a00 */
[----:B-1----:R-:W-:-:S07]  /*0090*/  IMAD.SHL.U32 R2, R16, 0x8, RZ ;  /* 0x0000000810027824 */ /* 0x002fce00078e00ff */
[----:B------:R-:W1:Y:S01]  /*00a0*/  S2UR UR5, SR_CgaCtaId ;  /* 0x00000000000579c3 */ /* 0x000e620000008800 */
[----:B---3--:R-:W-:Y:S01]  /*00b0*/  IMAD.SHL.U32 R19, R0, 0x400, RZ ;  /* 0x0000040000137824 */ /* 0x008fe200078e00ff */
[----:B------:R-:W-:Y:S01]  /*00c0*/  SHF.R.S32.HI R3, RZ, 0x15, R0 ;  /* 0x00000015ff037819 */ /* 0x000fe20000011400 */
[----:B------:R-:W-:Y:S01]  /*00d0*/  UMOV UR4, 0x400 ;  /* 0x0000040000047882 */ /* 0x000fe20000000000 */
[----:B------:R-:W-:Y:S01]  /*00e0*/  LOP3.LUT R2, R2, 0x3f8, RZ, 0xc0, !PT ;  /* 0x000003f802027812 */ /* 0x000fe200078ec0ff */
[----:B------:R-:W-:Y:S01]  /*00f0*/  ULDC.64 UR8, c[0x0][0x248] ;  /* 0x0000920000087ab9 */ /* 0x000fe20000000a00 */
[----:B------:R-:W-:Y:S02]  /*0100*/  SGXT R3, R3, 0x1 ;  /* 0x000000010303781a */ /* 0x000fe40000000200 */
[----:B------:R-:W-:-:S04]  /*0110*/  LOP3.LUT R0, R19, R2, RZ, 0xfc, !PT ;  /* 0x0000000213007212 */ /* 0x000fc800078efcff */
[----:B------:R-:W-:-:S04]  /*0120*/  LEA.HI R3, R3, R0, RZ, 0x6 ;  /* 0x0000000003037211 */ /* 0x000fc800078f30ff */
[--C-:B------:R-:W-:Y:S02]  /*0130*/  SHF.R.S32.HI R17, RZ, 0x6, R3.reuse ;  /* 0x00000006ff117819 */ /* 0x100fe40000011403 */
[----:B------:R-:W-:-:S04]  /*0140*/  SHF.R.S32.HI R6, RZ, 0x1f, R3 ;  /* 0x0000001fff067819 */ /* 0x000fc80000011403 */
[----:B------:R-:W-:-:S04]  /*0150*/  LEA.HI R6, R6, R17, RZ, 0x9 ;  /* 0x0000001106067211 */ /* 0x000fc800078f48ff */
[----:B------:R-:W-:-:S05]  /*0160*/  LOP3.LUT R6, R6, 0xfffffe00, RZ, 0xc0, !PT ;  /* 0xfffffe0006067812 */ /* 0x000fca00078ec0ff */
[----:B------:R-:W-:-:S04]  /*0170*/  IMAD.IADD R17, R17, 0x1, -R6 ;  /* 0x0000000111117824 */ /* 0x000fc800078e0a06 */
[----:B--2---:R-:W-:-:S05]  /*0180*/  IMAD.WIDE R12, R17, 0x4, R12 ;  /* 0x00000004110c7825 */ /* 0x004fca00078e020c */
[----:B------:R2:W3:Y:S01]  /*0190*/  LDG.E.EL R21, desc[UR6][R12.64] ;  /* 0x000000060c157981 */ /* 0x0004e2000c2e1900 */
[----:B----4-:R-:W-:-:S04]  /*01a0*/  IMAD.WIDE R26, R0, 0x4, R22 ;  /* 0x00000004001a7825 */ /* 0x010fc800078e0216 */
[C---:B-----5:R-:W-:Y:S01]  /*01b0*/  IMAD.WIDE R28, R17.reuse, 0x4, R4 ;  /* 0x00000004111c7825 */ /* 0x060fe200078e0204 */
[----:B------:R-:W4:Y:S04]  /*01c0*/  LDG.E.128 R8, desc[UR6][R26.64+0x10] ;  /* 0x000010061a087981 */ /* 0x000f28000c1e1d00 */
[----:B------:R-:W5:Y:S01]  /*01d0*/  LDG.E.128 R4, desc[UR6][R26.64] ;  /* 0x000000061a047981 */ /* 0x000f62000c1e1d00 */
[C---:B0-----:R-:W-:Y:S01]  /*01e0*/  IMAD.WIDE R24, R17.reuse, 0x4, R24 ;  /* 0x0000000411187825 */ /* 0x041fe200078e0218 */
[----:B--2---:R-:W0:Y:S02]  /*01f0*/  LDC.64 R12, c[0x0][0x238] ;  /* 0x00008e00ff0c7b82 */ /* 0x004e240000000a00 */
[----:B------:R-:W5:Y:S04]  /*0200*/  LDG.E.EL R3, desc[UR6][R28.64] ;  /* 0x000000061c037981 */ /* 0x000f68000c2e1900 */
[----:B------:R2:W4:Y:S01]  /*0210*/  LDG.E.EL R20, desc[UR6][R24.64] ;  /* 0x0000000618147981 */ /* 0x000522000c2e1900 */
[----:B------:R-:W-:-:S04]  /*0220*/  IMAD.WIDE R14, R17, 0x4, R14 ;  /* 0x00000004110e7825 */ /* 0x000fc800078e020e */
[----:B0-----:R-:W-:Y:S02]  /*0230*/  IMAD.WIDE R12, R17, 0x4, R12 ;  /* 0x00000004110c7825 */ /* 0x001fe400078e020c */
[----:B------:R-:W4:Y:S04]  /*0240*/  LDG.E.EL R17, desc[UR6][R14.64] ;  /* 0x000000060e117981 */ /* 0x000f28000c2e1900 */
[----:B------:R0:W4:Y:S01]  /*0250*/  LDG.E.EL R18, desc[UR6][R12.64] ;  /* 0x000000060c127981 */ /* 0x000122000c2e1900 */
[----:B-1----:R-:W-:-:S06]  /*0260*/  UPRMT UR4, UR5, 0x654, UR4 ;  /* 0x0000065405047896 */ /* 0x002fcc0008000004 */
[----:B------:R-:W-:Y:S01]  /*0270*/  LEA R2, R2, UR4, 0x2 ;  /* 0x0000000402027c11 */ /* 0x000fe2000f8e10ff */
[----:B------:R-:W-:Y:S02]  /*0280*/  IMAD.SHL.U32 R16, R16, 0x4, RZ ;  /* 0x0000000410107824 */ /* 0x000fe400078e00ff */
[----:B--2---:R-:W-:-:S03]  /*0290*/  IMAD.MOV.U32 R25, RZ, RZ, 0x3e800000 ;  /* 0x3e800000ff197424 */ /* 0x004fc600078e00ff */
[----:B------:R-:W-:Y:S02]  /*02a0*/  LOP3.LUT R16, R16, 0x1fc, RZ, 0xc0, !PT ;  /* 0x000001fc10107812 */ /* 0x000fe400078ec0ff */
[----:B------:R-:W-:Y:S01]  /*02b0*/  SHF.R.S32.HI R28, RZ, 0x1f, R19 ;  /* 0x0000001fff1c7819 */ /* 0x000fe20000011413 */
[----:B---3--:R-:W-:-:S06]  /*02c0*/  FADD R21, R21, 9.9999997473787516356e-06 ;  /* 0x3727c5ac15157421 */ /* 0x008fcc0000000000 */
[----:B------:R-:W1:Y:S01]  /*02d0*/  MUFU.SQRT R21, R21 ;  /* 0x0000001500157308 */ /* 0x000e620000002000 */
[--C-:B-----5:R-:W-:Y:S01]  /*02e0*/  FADD R4, R4, R3.reuse ;  /* 0x0000000304047221 */ /* 0x120fe20000000000 */
[--C-:B------:R-:W-:Y:S01]  /*02f0*/  FADD R5, R5, R3.reuse ;  /* 0x0000000305057221 */ /* 0x100fe20000000000 */
[--C-:B------:R-:W-:Y:S01]  /*0300*/  FADD R6, R6, R3.reuse ;  /* 0x0000000306067221 */ /* 0x100fe20000000000 */
[--C-:B------:R-:W-:Y:S01]  /*0310*/  FADD R7, R7, R3.reuse ;  /* 0x0000000307077221 */ /* 0x100fe20000000000 */
[--C-:B----4-:R-:W-:Y:S01]  /*0320*/  FADD R8, R8, R3.reuse ;  /* 0x0000000308087221 */ /* 0x110fe20000000000 */
[--C-:B------:R-:W-:Y:S01]  /*0330*/  FADD R9, R9, R3.reuse ;  /* 0x0000000309097221 */ /* 0x100fe20000000000 */
[--C-:B------:R-:W-:Y:S01]  /*0340*/  FADD R10, R10, R3.reuse ;  /* 0x000000030a0a7221 */ /* 0x100fe20000000000 */
[----:B-1----:R-:W-:Y:S01]  /*0350*/  FSETP.GT.AND P0, PT, R21, 8.50705917302346158658e+37, PT ;  /* 0x7e8000001500780b */ /* 0x002fe20003f04000 */
[----:B------:R-:W-:Y:S01]  /*0360*/  FADD R11, R11, R3 ;  /* 0x000000030b0b7221 */ /* 0x000fe20000000000 */
[C---:B------:R-:W-:Y:S01]  /*0370*/  FSETP.GEU.AND P1, PT, R21.reuse, 1.175494350822287508e-38, PT ;  /* 0x008000001500780b */ /* 0x040fe20003f2e000 */
[----:B------:R-:W-:Y:S04]  /*0380*/  STS.128 [R2], R4 ;  /* 0x0000000402007388 */ /* 0x000fe80000000c00 */
[----:B------:R1:W-:Y:S06]  /*0390*/  STS.128 [R2+0x10], R8 ;  /* 0x0000100802007388 */ /* 0x0003ec0000000c00 */
[----:B------:R-:W-:-:S04]  /*03a0*/  @P0 FMUL R21, R21, 0.25 ;  /* 0x3e80000015150820 */ /* 0x000fc80000400000 */
[----:B------:R-:W-:-:S04]  /*03b0*/  @!P1 FMUL R21, R21, 16777216 ;  /* 0x4b80000015159820 */ /* 0x000fc80000400000 */
[----:B------:R2:W3:Y:S01]  /*03c0*/  MUFU.RCP R24, R21 ;  /* 0x0000001500187308 */ /* 0x0004e20000001000 */
[----:B------:R-:W-:Y:S01]  /*03d0*/  LEA R3, R16, UR4, 0x2 ;  /* 0x0000000410037c11 */ /* 0x000fe2000f8e10ff */
[----:B------:R-:W-:Y:S01]  /*03e0*/  BAR.SYNC.DEFER_BLOCKING 0x0 ;  /* 0x0000000000007b1d */ /* 0x000fe20000010000 */
[----:B------:R-:W-:-:S05]  /*03f0*/  FSEL R25, R25, 1, P0 ;  /* 0x3f80000019197808 */ /* 0x000fca0000000000 */
[----:B------:R-:W-:Y:S01]  /*0400*/  @!P1 FMUL R25, R25, 16777216 ;  /* 0x4b80000019199820 */ /* 0x000fe20000400000 */
[C---:B------:R-:W-:Y:S01]  /*0410*/  FADD R27, -R20.reuse, R5 ;  /* 0x00000005141b7221 */ /* 0x040fe20000000100 */
[C---:B------:R-:W-:Y:S01]  /*0420*/  FADD R29, -R20.reuse, R6 ;  /* 0x00000006141d7221 */ /* 0x040fe20000000100 */
[C---:B------:R-:W-:Y:S01]  /*0430*/  FADD R26, -R20.reuse, R7 ;  /* 0x00000007141a7221 */ /* 0x040fe20000000100 */
[----:B------:R-:W-:Y:S01]  /*0440*/  LOP3.LUT R16, R19, R16, RZ, 0xfc, !PT ;  /* 0x0000001013107212 */ /* 0x000fe200078efcff */
[C---:B--2---:R-:W-:Y:S01]  /*0450*/  FADD R21, -R20.reuse, R10 ;  /* 0x0000000a14157221 */ /* 0x044fe20000000100 */
[----:B-1----:R-:W-:Y:S01]  /*0460*/  FADD R8, -R20, R8 ;  /* 0x0000000814087221 */ /* 0x002fe20000000100 */
[----:B---3--:R-:W-:Y:S01]  /*0470*/  FMUL R24, R24, R25 ;  /* 0x0000001918187220 */ /* 0x008fe20000400000 */
[----:B------:R-:W-:Y:S01]  /*0480*/  FADD R25, -R20, R4 ;  /* 0x0000000414197221 */ /* 0x000fe20000000100 */
[----:B------:R-:W-:Y:S01]  /*0490*/  ULDC.64 UR4, c[0x0][0x210] ;  /* 0x0000840000047ab9 */ /* 0x000fe20000000a00 */
[----:B0-----:R-:W0:Y:S04]  /*04a0*/  LDS.128 R12, [R3] ;  /* 0x00000000030c7984 */ /* 0x001e280000000c00 */
[----:B------:R-:W1:Y:S01]  /*04b0*/  LDS.128 R4, [R3+0x800] ;  /* 0x0008000003047984 */ /* 0x000e620000000c00 */
[----:B------:R-:W-:-:S02]  /*04c0*/  IMAD.SHL.U32 R19, R16, 0x4, RZ ;  /* 0x0000000410137824 */ /* 0x000fc400078e00ff */
[----:B------:R-:W-:Y:S01]  /*04d0*/  FMUL R10, R24, R29 ;  /* 0x0000001d180a7220 */ /* 0x000fe20000400000 */
[----:B------:R-:W-:-:S04]  /*04e0*/  IMAD.WIDE R22, R16, 0x4, R22 ;  /* 0x0000000410167825 */ /* 0x000fc800078e0216 */
[----:B------:R-:W-:Y:S01]  /*04f0*/  FMUL R29, R24, R21 ;  /* 0x00000015181d7220 */ /* 0x000fe20000400000 */
[C---:B------:R-:W-:Y:S01]  /*0500*/  FADD R9, -R20.reuse, R9 ;  /* 0x0000000914097221 */ /* 0x040fe20000000100 */
[----:B------:R-:W-:Y:S01]  /*0510*/  FADD R11, -R20, R11 ;  /* 0x0000000b140b7221 */ /* 0x000fe20000000100 */
[----:B------:R-:W-:Y:S01]  /*0520*/  FMUL R21, R24, R8 ;  /* 0x0000000818157220 */ /* 0x000fe20000400000 */
[----:B------:R-:W-:Y:S02]  /*0530*/  SHF.L.U64.HI R28, R16, 0x2, R28 ;  /* 0x00000002101c7819 */ /* 0x000fe4000001021c */
[----:B------:R-:W-:Y:S01]  /*0540*/  IADD3 R20, P0, R19, UR4, RZ ;  /* 0x0000000413147c10 */ /* 0x000fe2000ff1e0ff */
[C---:B------:R-:W-:Y:S01]  /*0550*/  FMUL R25, R24.reuse, R25 ;  /* 0x0000001918197220 */ /* 0x040fe20000400000 */
[C---:B------:R-:W-:Y:S01]  /*0560*/  FMUL R27, R24.reuse, R27 ;  /* 0x0000001b181b7220 */ /* 0x040fe20000400000 */
[C---:B------:R-:W-:Y:S01]  /*0570*/  FMUL R26, R24.reuse, R26 ;  /* 0x0000001a181a7220 */ /* 0x040fe20000400000 */
[C---:B------:R-:W-:Y:S01]  /*0580*/  FMUL R9, R24.reuse, R9 ;  /* 0x0000000918097220 */ /* 0x040fe20000400000 */
[C-C-:B------:R-:W-:Y:S01]  /*0590*/  FFMA R25, R17.reuse, R25, R18.reuse ;  /* 0x0000001911197223 */ /* 0x140fe20000000012 */
[C-C-:B------:R-:W-:Y:S01]  /*05a0*/  FFMA R10, R17.reuse, R10, R18.reuse ;  /* 0x0000000a110a7223 */ /* 0x140fe20000000012 */
[C-C-:B------:R-:W-:Y:S01]  /*05b0*/  FFMA R27, R17.reuse, R27, R18.reuse ;  /* 0x0000001b111b7223 */ /* 0x140fe20000000012 */
[--C-:B------:R-:W-:Y:S01]  /*05c0*/  FFMA R29, R17, R29, R18.reuse ;  /* 0x0000001d111d7223 */ /* 0x100fe20000000012 */
[----:B0-----:R0:W-:Y:S01]  /*05d0*/  STG.E.128 desc[UR6][R22.64], R12 ;  /* 0x0000000c16007986 */ /* 0x0011e2000c101d06 */
[----:B------:R-:W-:Y:S01]  /*05e0*/  FSETP.GEU.AND P6, PT, R25, RZ, PT ;  /* 0x000000ff1900720b */ /* 0x000fe20003fce000 */
[C-C-:B0-----:R-:W-:Y:S01]  /*05f0*/  FFMA R12, R17.reuse, R21, R18.reuse ;  /* 0x00000015110c7223 */ /* 0x141fe20000000012 */
[----:B------:R-:W-:Y:S01]  /*0600*/  IADD3.X R21, R28, UR5, RZ, P0, !PT ;  /* 0x000000051c157c10 */ /* 0x000fe200087fe4ff */
[----:B------:R-:W-:Y:S01]  /*0610*/  FMUL R15, R24, R11 ;  /* 0x0000000b180f7220 */ /* 0x000fe20000400000 */
[--C-:B------:R-:W-:Y:S01]  /*0620*/  FFMA R13, R17, R9, R18.reuse ;  /* 0x00000009110d7223 */ /* 0x100fe20000000012 */
[----:B------:R-:W-:Y:S01]  /*0630*/  FSEL R8, R25, RZ, P6 ;  /* 0x000000ff19087208 */ /* 0x000fe20003000000 */
[----:B------:R-:W-:Y:S01]  /*0640*/  ULDC.64 UR4, c[0x0][0x240] ;  /* 0x0000900000047ab9 */ /* 0x000fe20000000a00 */
[----:B-1----:R0:W-:Y:S01]  /*0650*/  STG.E.128 desc[UR6][R20.64+0x800], R4 ;  /* 0x0008000414007986 */ /* 0x0021e2000c101d06 */
[----:B------:R-:W-:Y:S01]  /*0660*/  BAR.SYNC.DEFER_BLOCKING 0x0 ;  /* 0x0000000000007b1d */ /* 0x000fe20000010000 */
[C-C-:B------:R-:W-:Y:S01]  /*0670*/  FFMA R11, R17.reuse, R26, R18.reuse ;  /* 0x0000001a110b7223 */ /* 0x140fe20000000012 */
[----:B------:R-:W-:Y:S01]  /*0680*/  FFMA R15, R17, R15, R18 ;  /* 0x0000000f110f7223 */ /* 0x000fe20000000012 */
[----:B------:R-:W-:-:S02]  /*0690*/  FSETP.GEU.AND P5, PT, R27, RZ, PT ;  /* 0x000000ff1b00720b */ /* 0x000fc40003fae000 */
[----:B------:R-:W-:Y:S02]  /*06a0*/  FSETP.GEU.AND P4, PT, R10, RZ, PT ;  /* 0x000000ff0a00720b */ /* 0x000fe40003f8e000 */
[----:B------:R-:W-:Y:S02]  /*06b0*/  FSETP.GEU.AND P3, PT, R11, RZ, PT ;  /* 0x000000ff0b00720b */ /* 0x000fe40003f6e000 */
[----:B------:R-:W-:Y:S02]  /*06c0*/  FSETP.GEU.AND P2, PT, R12, RZ, PT ;  /* 0x000000ff0c00720b */ /* 0x000fe40003f4e000 */
[----:B------:R-:W-:Y:S02]  /*06d0*/  FSETP.GEU.AND P1, PT, R13, RZ, PT ;  /* 0x000000ff0d00720b */ /* 0x000fe40003f2e000 */
[----:B------:R-:W-:Y:S01]  /*06e0*/  FSETP.GEU.AND P0, PT, R29, RZ, PT ;  /* 0x000000ff1d00720b */ /* 0x000fe20003f0e000 */
[----:B0-----:R-:W0:Y:S01]  /*06f0*/  LDC.64 R4, c[0x0][0x240] ;  /* 0x00009000ff047b82 */ /* 0x001e220000000a00 */
[----:B------:R-:W-:-:S02]  /*0700*/  FSETP.GEU.AND P6, PT, R15, RZ, PT ;  /* 0x000000ff0f00720b */ /* 0x000fc40003fce000 */
[----:B------:R-:W-:Y:S02]  /*0710*/  FSEL R9, R27, RZ, P5 ;  /* 0x000000ff1b097208 */ /* 0x000fe40002800000 */
[----:B------:R-:W-:Y:S02]  /*0720*/  FSEL R10, R10, RZ, P4 ;  /* 0x000000ff0a0a7208 */ /* 0x000fe40002000000 */
[----:B------:R-:W-:Y:S02]  /*0730*/  FSEL R11, R11, RZ, P3 ;  /* 0x000000ff0b0b7208 */ /* 0x000fe40001800000 */
[----:B------:R-:W-:Y:S02]  /*0740*/  FSEL R12, R12, RZ, P2 ;  /* 0x000000ff0c0c7208 */ /* 0x000fe40001000000 */
[----:B------:R-:W-:Y:S02]  /*0750*/  FSEL R13, R13, RZ, P1 ;  /* 0x000000ff0d0d7208 */ /* 0x000fe40000800000 */
[----:B------:R-:W-:-:S02]  /*0760*/  FSEL R14, R29, RZ, P0 ;  /* 0x000000ff1d0e7208 */ /* 0x000fc40000000000 */
[----:B------:R-:W-:Y:S01]  /*0770*/  FSEL R15, R15, RZ, P6 ;  /* 0x000000ff0f0f7208 */ /* 0x000fe20003000000 */
[----:B------:R1:W-:Y:S04]  /*0780*/  STS.128 [R2], R8 ;  /* 0x0000000802007388 */ /* 0x0003e80000000c00 */
[----:B------:R2:W-:Y:S01]  /*0790*/  STS.128 [R2+0x10], R12 ;  /* 0x0000100c02007388 */ /* 0x0005e20000000c00 */
[----:B------:R-:W-:Y:S01]  /*07a0*/  BAR.SYNC.DEFER_BLOCKING 0x0 ;  /* 0x0000000000007b1d */ /* 0x000fe20000010000 */
[----:B------:R-:W-:Y:S02]  /*07b0*/  FSETP.GTU.AND P2, PT, R10, RZ, PT ;  /* 0x000000ff0a00720b */ /* 0x000fe40003f4c000 */
[----:B------:R-:W-:Y:S02]  /*07c0*/  FSETP.GTU.AND P0, PT, R8, RZ, PT ;  /* 0x000000ff0800720b */ /* 0x000fe40003f0c000 */
[----:B------:R-:W-:Y:S01]  /*07d0*/  SEL R7, RZ, 0x1, P2 ;  /* 0x00000001ff077807 */ /* 0x000fe20001000000 */
[----:B------:R-:W3:Y:S04]  /*07e0*/  LDS.128 R20, [R3] ;  /* 0x0000000003147984 */ /* 0x000ee80000000c00 */
[----:B------:R4:W5:Y:S01]  /*07f0*/  LDS.128 R24, [R3+0x800] ;  /* 0x0008000003187984 */ /* 0x0009620000000c00 */
[----:B------:R-:W-:-:S02]  /*0800*/  FSETP.GTU.AND P1, PT, R9, RZ, PT ;  /* 0x000000ff0900720b */ /* 0x000fc40003f2c000 */
[----:B------:R-:W-:Y:S02]  /*0810*/  FSETP.GTU.AND P4, PT, R14, RZ, PT ;  /* 0x000000ff0e00720b */ /* 0x000fe40003f8c000 */
[----:B------:R-:W-:Y:S02]  /*0820*/  FSETP.GTU.AND P2, PT, R15, RZ, PT ;  /* 0x000000ff0f00720b */ /* 0x000fe40003f4c000 */
[----:B------:R-:W-:Y:S02]  /*0830*/  FSETP.GTU.AND P3, PT, R11, RZ, PT ;  /* 0x000000ff0b00720b */ /* 0x000fe40003f6c000 */
[----:B-1----:R-:W-:Y:S02]  /*0840*/  SEL R9, RZ, 0x1, P1 ;  /* 0x00000001ff097807 */ /* 0x002fe40000800000 */
[----:B--2---:R-:W-:Y:S02]  /*0850*/  SEL R2, RZ, 0x1, P0 ;  /* 0x00000001ff027807 */ /* 0x004fe40000000000 */
[----:B----4-:R-:W-:-:S02]  /*0860*/  SEL R3, RZ, 0x1, P2 ;  /* 0x00000001ff037807 */ /* 0x010fc40001000000 */
[----:B------:R-:W-:Y:S02]  /*0870*/  SEL R6, RZ, 0x1, P4 ;  /* 0x00000001ff067807 */ /* 0x000fe40002000000 */
[----:B------:R-:W-:Y:S02]  /*0880*/  FSETP.GTU.AND P1, PT, R13, RZ, PT ;  /* 0x000000ff0d00720b */ /* 0x000fe40003f2c000 */
[----:B------:R-:W-:Y:S02]  /*0890*/  FSETP.GTU.AND P0, PT, R12, RZ, PT ;  /* 0x000000ff0c00720b */ /* 0x000fe40003f0c000 */
[----:B------:R-:W-:Y:S02]  /*08a0*/  SEL R8, RZ, 0x1, P3 ;  /* 0x00000001ff087807 */ /* 0x000fe40001800000 */
[----:B------:R-:W-:Y:S02]  /*08b0*/  PRMT R10, R6, 0x3340, R3 ;  /* 0x00003340060a7816 */ /* 0x000fe40000000003 */
[----:B------:R-:W-:-:S02]  /*08c0*/  SEL R3, RZ, 0x1, P1 ;  /* 0x00000001ff037807 */ /* 0x000fc40000800000 */
[----:B------:R-:W-:Y:S02]  /*08d0*/  SEL R12, RZ, 0x1, P0 ;  /* 0x00000001ff0c7807 */ /* 0x000fe40000000000 */
[----:B------:R-:W-:Y:S02]  /*08e0*/  PRMT R9, R2, 0x3340, R9 ;  /* 0x0000334002097816 */ /* 0x000fe40000000009 */
[----:B------:R-:W-:Y:S02]  /*08f0*/  PRMT R8, R7, 0x3340, R8 ;  /* 0x0000334007087816 */ /* 0x000fe40000000008 */
[----:B------:R-:W-:Y:S02]  /*0900*/  IADD3 R2, P0, R19, UR4, RZ ;  /* 0x0000000413027c10 */ /* 0x000fe4000ff1e0ff */
[----:B------:R-:W-:Y:S02]  /*0910*/  IADD3 R6, P1, R0, UR8, RZ ;  /* 0x0000000800067c10 */ /* 0x000fe4000ff3e0ff */
[----:B------:R-:W-:Y:S01]  /*0920*/  PRMT R11, R12, 0x3340, R3 ;  /* 0x000033400c0b7816 */ /* 0x000fe20000000003 */
[----:B0-----:R-:W-:Y:S01]  /*0930*/  IMAD.WIDE R4, R16, 0x4, R4 ;  /* 0x0000000410047825 */ /* 0x001fe200078e0204 */
[----:B------:R-:W-:-:S02]  /*0940*/  IADD3.X R3, R28, UR5, RZ, P0, !PT ;  /* 0x000000051c037c10 */ /* 0x000fc400087fe4ff */
[----:B------:R-:W-:Y:S02]  /*0950*/  PRMT R8, R9, 0x5410, R8 ;  /* 0x0000541009087816 */ /* 0x000fe40000000008 */
[----:B------:R-:W-:Y:S02]  /*0960*/  LEA.HI.X.SX32 R7, R0, UR9, 0x1, P1 ;  /* 0x0000000900077c11 */ /* 0x000fe400088f0eff */
[----:B------:R-:W-:Y:S01]  /*0970*/  PRMT R9, R11, 0x5410, R10 ;  /* 0x000054100b097816 */ /* 0x000fe2000000000a */
[----:B---3--:R-:W-:Y:S04]  /*0980*/  STG.E.128 desc[UR6][R4.64], R20 ;  /* 0x0000001404007986 */ /* 0x008fe8000c101d06 */
[----:B-----5:R-:W-:Y:S04]  /*0990*/  STG.E.128 desc[UR6][R2.64+0x800], R24 ;  /* 0x0008001802007986 */ /* 0x020fe8000c101d06 */
[----:B------:R-:W-:Y:S01]  /*09a0*/  STG.E.64 desc[UR6][R6.64], R8 ;  /* 0x0000000806007986 */ /* 0x000fe2000c101b06 */
[----:B------:R-:W-:Y:S05]  /*09b0*/  EXIT ;  /* 0x000000000000794d */ /* 0x000fea0003800000 */
.L_x_0:
[----:B------:R-:W-:-:S00]  /*09c0*/  BRA `(.L_x_0) ;  /* 0xfffffffc00fc7947 */ /* 0x000fc0000383ffff */
[----:B------:R-:W-:-:S00]  /*09d0*/  NOP ;  /* 0x0000000000007918 */ /* 0x000fc00000000000 */
        /* <DEDUP_REMOVED lines=10> */
.L_x_1:


//--------------------- .nv.global.init           --------------------------
	.section	.nv.global.init,"aw",@progbits
.nv.global.init:
	.type		_$_str,@object
	.size		_$_str,(_$_str_$_2 - _$_str)
_$_str:
        /*0000*/ 	.byte	0x5f, 0x5f, 0x43, 0x55, 0x44, 0x41, 0x5f, 0x46, 0x54, 0x5a, 0x00
	.type		_$_str_$_2,@object
	.size		_$_str_$_2,(.L_1 - _$_str_$_2)
_$_str_$_2:
        /*000b*/ 	.byte	0x5f, 0x5f, 0x43, 0x55, 0x44, 0x41, 0x5f, 0x50, 0x52, 0x45, 0x43, 0x5f, 0x53, 0x51, 0x52, 0x54
        /*001b*/ 	.byte	0x00
.L_1:


//--------------------- .nv.shared.triton_poi_fused__native_batch_norm_legit_no_training_convolution_relu_threshold_backward_27 --------------------------
	.section	.nv.shared.triton_poi_fused__native_batch_norm_legit_no_training_convolution_relu_threshold_backward_27,"aw",@nobits
	.sectionflags	@""
	.align	16
	.zero		1024


//--------------------- .nv.constant0.triton_poi_fused__native_batch_norm_legit_no_training_convolution_relu_threshold_backward_27 --------------------------
	.section	.nv.constant0.triton_poi_fused__native_batch_norm_legit_no_training_convolution_relu_threshold_backward_27,"a",@progbits
	.sectionflags	@""
	.align	4
.nv.constant0.triton_poi_fused__native_batch_norm_legit_no_training_convolution_relu_threshold_backward_27:
	.zero		596
